//
// Generated by NVIDIA NVVM Compiler
//
// Compiler Build ID: CL-36424714
// Cuda compilation tools, release 13.0, V13.0.88
// Based on NVVM 20.0.0
//

.version 9.0
.target sm_100
.address_size 64

	// .globl	_Z17reduceBlksKernel1PiS_i

.visible .entry _Z17reduceBlksKernel1PiS_i(
	.param .u64 .ptr .align 1 _Z17reduceBlksKernel1PiS_i_param_0,
	.param .u64 .ptr .align 1 _Z17reduceBlksKernel1PiS_i_param_1,
	.param .u32 _Z17reduceBlksKernel1PiS_i_param_2
)
{


	ret;

}
	// .globl	_Z17reduceBlksKernel2PiS_i
.visible .entry _Z17reduceBlksKernel2PiS_i(
	.param .u64 .ptr .align 1 _Z17reduceBlksKernel2PiS_i_param_0,
	.param .u64 .ptr .align 1 _Z17reduceBlksKernel2PiS_i_param_1,
	.param .u32 _Z17reduceBlksKernel2PiS_i_param_2
)
{


	ret;

}
	// .globl	_Z17reduceBlksKernel3PiS_i
.visible .entry _Z17reduceBlksKernel3PiS_i(
	.param .u64 .ptr .align 1 _Z17reduceBlksKernel3PiS_i_param_0,
	.param .u64 .ptr .align 1 _Z17reduceBlksKernel3PiS_i_param_1,
	.param .u32 _Z17reduceBlksKernel3PiS_i_param_2
)
{


	ret;

}


// ===== COMPILED SASS (sm_100) =====

	.target	sm_100

	.elftype	@"ET_EXEC"


//--------------------- .note.nv.tkinfo           --------------------------
	.section	.note.nv.tkinfo,"",@"SHT_NOTE"
	.sectionflags	@"SHF_NOTE_NV_TKINFO"
	.tkinfo
        /*0018*/ 	.word	0x00000002
        /*0030*/ 	.string	""
        /*0030*/ 	.string	"ptxas"
        /*0030*/ 	.string	"Cuda compilation tools, release 13.0, V13.0.88"
        /*0030*/ 	.string	"Build cuda_13.0.r13.0/compiler.36424714_0"
        /*0030*/ 	.string	"-arch sm_100 -m 64 "



//--------------------- .note.nv.cuinfo           --------------------------
	.section	.note.nv.cuinfo,"",@"SHT_NOTE"
	.sectionflags	@"SHF_NOTE_NV_CUINFO"
        /*0018*/ 	.short	0x0002
        /*001a*/ 	.short	0x0064
        /*001c*/ 	.short	0x0082
	.zero		2


//--------------------- .nv.info                  --------------------------
	.section	.nv.info,"",@"SHT_CUDA_INFO"
	.align	4


	//----- nvinfo : EIATTR_REGCOUNT
	.align		4
        /*0000*/ 	.byte	0x04, 0x2f
        /*0002*/ 	.short	(.L_1 - .L_0)
	.align		4
.L_0:
        /*0004*/ 	.word	index@(_Z17reduceBlksKernel1PiS_i)
        /*0008*/ 	.word	0x00000004


	//----- nvinfo : EIATTR_FRAME_SIZE
	.align		4
.L_1:
        /*000c*/ 	.byte	0x04, 0x11
        /*000e*/ 	.short	(.L_3 - .L_2)
	.align		4
.L_2:
        /*0010*/ 	.word	index@(_Z17reduceBlksKernel1PiS_i)
        /*0014*/ 	.word	0x00000000


	//----- nvinfo : EIATTR_REGCOUNT
	.align		4
.L_3:
        /*0018*/ 	.byte	0x04, 0x2f
        /*001a*/ 	.short	(.L_5 - .L_4)
	.align		4
.L_4:
        /*001c*/ 	.word	index@(_Z17reduceBlksKernel2PiS_i)
        /*0020*/ 	.word	0x00000004


	//----- nvinfo : EIATTR_FRAME_SIZE
	.align		4
.L_5:
        /*0024*/ 	.byte	0x04, 0x11
        /*0026*/ 	.short	(.L_7 - .L_6)
	.align		4
.L_6:
        /*0028*/ 	.word	index@(_Z17reduceBlksKernel2PiS_i)
        /*002c*/ 	.word	0x00000000


	//----- nvinfo : EIATTR_REGCOUNT
	.align		4
.L_7:
        /*0030*/ 	.byte	0x04, 0x2f
        /*0032*/ 	.short	(.L_9 - .L_8)
	.align		4
.L_8:
        /*0034*/ 	.word	index@(_Z17reduceBlksKernel3PiS_i)
        /*0038*/ 	.word	0x00000004


	//----- nvinfo : EIATTR_FRAME_SIZE
	.align		4
.L_9:
        /*003c*/ 	.byte	0x04, 0x11
        /*003e*/ 	.short	(.L_11 - .L_10)
	.align		4
.L_10:
        /*0040*/ 	.word	index@(_Z17reduceBlksKernel3PiS_i)
        /*0044*/ 	.word	0x00000000


	//----- nvinfo : EIATTR_MIN_STACK_SIZE
	.align		4
.L_11:
        /*0048*/ 	.byte	0x04, 0x12
        /*004a*/ 	.short	(.L_13 - .L_12)
	.align		4
.L_12:
        /*004c*/ 	.word	index@(_Z17reduceBlksKernel3PiS_i)
        /*0050*/ 	.word	0x00000000


	//----- nvinfo : EIATTR_MIN_STACK_SIZE
	.align		4
.L_13:
        /*0054*/ 	.byte	0x04, 0x12
        /*0056*/ 	.short	(.L_15 - .L_14)
	.align		4
.L_14:
        /*0058*/ 	.word	index@(_Z17reduceBlksKernel2PiS_i)
        /*005c*/ 	.word	0x00000000


	//----- nvinfo : EIATTR_MIN_STACK_SIZE
	.align		4
.L_15:
        /*0060*/ 	.byte	0x04, 0x12
        /*0062*/ 	.short	(.L_17 - .L_16)
	.align		4
.L_16:
        /*0064*/ 	.word	index@(_Z17reduceBlksKernel1PiS_i)
        /*0068*/ 	.word	0x00000000
.L_17:


//--------------------- .nv.compat                --------------------------
	.section	.nv.compat,"",@"SHT_CUDA_COMPAT_INFO"
	.align	4
        /*0000*/ 	.byte	0x02, 0x09, 0x00, 0x00, 0x02, 0x02, 0x01, 0x00, 0x02, 0x05, 0x05, 0x00, 0x03, 0x07, 0x01, 0x01
        /*0010*/ 	.byte	0x02, 0x03, 0x00, 0x00, 0x02, 0x06, 0x01, 0x00, 0x04, 0x0b, 0x08, 0x00, 0x09, 0x00, 0x00, 0x00
        /*0020*/ 	.byte	0x00, 0x00, 0x00, 0x00


//--------------------- .nv.info._Z17reduceBlksKernel3PiS_i --------------------------
	.section	.nv.info._Z17reduceBlksKernel3PiS_i,"",@"SHT_CUDA_INFO"
	.sectionflags	@""
	.align	4


	//----- nvinfo : EIATTR_CUDA_API_VERSION
	.align		4
        /*0000*/ 	.byte	0x04, 0x37
        /*0002*/ 	.short	(.L_19 - .L_18)
.L_18:
        /*0004*/ 	.word	0x00000082


	//----- nvinfo : EIATTR_KPARAM_INFO
	.align		4
.L_19:
        /*0008*/ 	.byte	0x04, 0x17
        /*000a*/ 	.short	(.L_21 - .L_20)
.L_20:
        /*000c*/ 	.word	0x00000000
        /*0010*/ 	.short	0x0002
        /*0012*/ 	.short	0x0010
        /*0014*/ 	.byte	0x00, 0xf0, 0x11, 0x00


	//----- nvinfo : EIATTR_KPARAM_INFO
	.align		4
.L_21:
        /*0018*/ 	.byte	0x04, 0x17
        /*001a*/ 	.short	(.L_23 - .L_22)
.L_22:
        /*001c*/ 	.word	0x00000000
        /*0020*/ 	.short	0x0001
        /*0022*/ 	.short	0x0008
        /*0024*/ 	.byte	0x00, 0xf5, 0x21, 0x00


	//----- nvinfo : EIATTR_KPARAM_INFO
	.align		4
.L_23:
        /*0028*/ 	.byte	0x04, 0x17
        /*002a*/ 	.short	(.L_25 - .L_24)
.L_24:
        /*002c*/ 	.word	0x00000000
        /*0030*/ 	.short	0x0000
        /*0032*/ 	.short	0x0000
        /*0034*/ 	.byte	0x00, 0xf5, 0x21, 0x00


	//----- nvinfo : EIATTR_SPARSE_MMA_MASK
	.align		4
.L_25:
        /*0038*/ 	.byte	0x03, 0x50
        /*003a*/ 	.short	0x0000


	//----- nvinfo : EIATTR_MAXREG_COUNT
	.align		4
        /*003c*/ 	.byte	0x03, 0x1b
        /*003e*/ 	.short	0x00ff


	//----- nvinfo : EIATTR_MERCURY_ISA_VERSION
	.align		4
        /*0040*/ 	.byte	0x03, 0x5f
        /*0042*/ 	.short	0x0101


	//----- nvinfo : EIATTR_VRC_CTA_INIT_COUNT
	.align		4
        /*0044*/ 	.byte	0x02, 0x4a
	.zero		1
	.zero		1


	//----- nvinfo : EIATTR_EXIT_INSTR_OFFSETS
	.align		4
        /*0048*/ 	.byte	0x04, 0x1c
        /*004a*/ 	.short	(.L_27 - .L_26)


	//   ....[0]....
.L_26:
        /*004c*/ 	.word	0x00000010


	//----- nvinfo : EIATTR_CBANK_PARAM_SIZE
	.align		4
.L_27:
        /*0050*/ 	.byte	0x03, 0x19
        /*0052*/ 	.short	0x0014


	//----- nvinfo : EIATTR_PARAM_CBANK
	.align		4
        /*0054*/ 	.byte	0x04, 0x0a
        /*0056*/ 	.short	(.L_29 - .L_28)
	.align		4
.L_28:
        /*0058*/ 	.word	index@(.nv.constant0._Z17reduceBlksKernel3PiS_i)
        /*005c*/ 	.short	0x0380
        /*005e*/ 	.short	0x0014


	//----- nvinfo : EIATTR_SW_WAR
	.align		4
.L_29:
        /*0060*/ 	.byte	0x04, 0x36
        /*0062*/ 	.short	(.L_31 - .L_30)
.L_30:
        /*0064*/ 	.word	0x00000008
.L_31:


//--------------------- .nv.info._Z17reduceBlksKernel2PiS_i --------------------------
	.section	.nv.info._Z17reduceBlksKernel2PiS_i,"",@"SHT_CUDA_INFO"
	.sectionflags	@""
	.align	4


	//----- nvinfo : EIATTR_CUDA_API_VERSION
	.align		4
        /*0000*/ 	.byte	0x04, 0x37
        /*0002*/ 	.short	(.L_33 - .L_32)
.L_32:
        /*0004*/ 	.word	0x00000082


	//----- nvinfo : EIATTR_KPARAM_INFO
	.align		4
.L_33:
        /*0008*/ 	.byte	0x04, 0x17
        /*000a*/ 	.short	(.L_35 - .L_34)
.L_34:
        /*000c*/ 	.word	0x00000000
        /*0010*/ 	.short	0x0002
        /*0012*/ 	.short	0x0010
        /*0014*/ 	.byte	0x00, 0xf0, 0x11, 0x00


	//----- nvinfo : EIATTR_KPARAM_INFO
	.align		4
.L_35:
        /*0018*/ 	.byte	0x04, 0x17
        /*001a*/ 	.short	(.L_37 - .L_36)
.L_36:
        /*001c*/ 	.word	0x00000000
        /*0020*/ 	.short	0x0001
        /*0022*/ 	.short	0x0008
        /*0024*/ 	.byte	0x00, 0xf5, 0x21, 0x00


	//----- nvinfo : EIATTR_KPARAM_INFO
	.align		4
.L_37:
        /*0028*/ 	.byte	0x04, 0x17
        /*002a*/ 	.short	(.L_39 - .L_38)
.L_38:
        /*002c*/ 	.word	0x00000000
        /*0030*/ 	.short	0x0000
        /*0032*/ 	.short	0x0000
        /*0034*/ 	.byte	0x00, 0xf5, 0x21, 0x00


	//----- nvinfo : EIATTR_SPARSE_MMA_MASK
	.align		4
.L_39:
        /*0038*/ 	.byte	0x03, 0x50
        /*003a*/ 	.short	0x0000


	//----- nvinfo : EIATTR_MAXREG_COUNT
	.align		4
        /*003c*/ 	.byte	0x03, 0x1b
        /*003e*/ 	.short	0x00ff


	//----- nvinfo : EIATTR_MERCURY_ISA_VERSION
	.align		4
        /*0040*/ 	.byte	0x03, 0x5f
        /*0042*/ 	.short	0x0101


	//----- nvinfo : EIATTR_VRC_CTA_INIT_COUNT
	.align		4
        /*0044*/ 	.byte	0x02, 0x4a
	.zero		1
	.zero		1


	//----- nvinfo : EIATTR_EXIT_INSTR_OFFSETS
	.align		4
        /*0048*/ 	.byte	0x04, 0x1c
        /*004a*/ 	.short	(.L_41 - .L_40)


	//   ....[0]....
.L_40:
        /*004c*/ 	.word	0x00000010


	//----- nvinfo : EIATTR_CBANK_PARAM_SIZE
	.align		4
.L_41:
        /*0050*/ 	.byte	0x03, 0x19
        /*0052*/ 	.short	0x0014


	//----- nvinfo : EIATTR_PARAM_CBANK
	.align		4
        /*0054*/ 	.byte	0x04, 0x0a
        /*0056*/ 	.short	(.L_43 - .L_42)
	.align		4
.L_42:
        /*0058*/ 	.word	index@(.nv.constant0._Z17reduceBlksKernel2PiS_i)
        /*005c*/ 	.short	0x0380
        /*005e*/ 	.short	0x0014


	//----- nvinfo : EIATTR_SW_WAR
	.align		4
.L_43:
        /*0060*/ 	.byte	0x04, 0x36
        /*0062*/ 	.short	(.L_45 - .L_44)
.L_44:
        /*0064*/ 	.word	0x00000008
.L_45:


//--------------------- .nv.info._Z17reduceBlksKernel1PiS_i --------------------------
	.section	.nv.info._Z17reduceBlksKernel1PiS_i,"",@"SHT_CUDA_INFO"
	.sectionflags	@""
	.align	4


	//----- nvinfo : EIATTR_CUDA_API_VERSION
	.align		4
        /*0000*/ 	.byte	0x04, 0x37
        /*0002*/ 	.short	(.L_47 - .L_46)
.L_46:
        /*0004*/ 	.word	0x00000082


	//----- nvinfo : EIATTR_KPARAM_INFO
	.align		4
.L_47:
        /*0008*/ 	.byte	0x04, 0x17
        /*000a*/ 	.short	(.L_49 - .L_48)
.L_48:
        /*000c*/ 	.word	0x00000000
        /*0010*/ 	.short	0x0002
        /*0012*/ 	.short	0x0010
        /*0014*/ 	.byte	0x00, 0xf0, 0x11, 0x00


	//----- nvinfo : EIATTR_KPARAM_INFO
	.align		4
.L_49:
        /*0018*/ 	.byte	0x04, 0x17
        /*001a*/ 	.short	(.L_51 - .L_50)
.L_50:
        /*001c*/ 	.word	0x00000000
        /*0020*/ 	.short	0x0001
        /*0022*/ 	.short	0x0008
        /*0024*/ 	.byte	0x00, 0xf5, 0x21, 0x00


	//----- nvinfo : EIATTR_KPARAM_INFO
	.align		4
.L_51:
        /*0028*/ 	.byte	0x04, 0x17
        /*002a*/ 	.short	(.L_53 - .L_52)
.L_52:
        /*002c*/ 	.word	0x00000000
        /*0030*/ 	.short	0x0000
        /*0032*/ 	.short	0x0000
        /*0034*/ 	.byte	0x00, 0xf5, 0x21, 0x00


	//----- nvinfo : EIATTR_SPARSE_MMA_MASK
	.align		4
.L_53:
        /*0038*/ 	.byte	0x03, 0x50
        /*003a*/ 	.short	0x0000


	//----- nvinfo : EIATTR_MAXREG_COUNT
	.align		4
        /*003c*/ 	.byte	0x03, 0x1b
        /*003e*/ 	.short	0x00ff


	//----- nvinfo : EIATTR_MERCURY_ISA_VERSION
	.align		4
        /*0040*/ 	.byte	0x03, 0x5f
        /*0042*/ 	.short	0x0101


	//----- nvinfo : EIATTR_VRC_CTA_INIT_COUNT
	.align		4
        /*0044*/ 	.byte	0x02, 0x4a
	.zero		1
	.zero		1


	//----- nvinfo : EIATTR_EXIT_INSTR_OFFSETS
	.align		4
        /*0048*/ 	.byte	0x04, 0x1c
        /*004a*/ 	.short	(.L_55 - .L_54)


	//   ....[0]....
.L_54:
        /*004c*/ 	.word	0x00000010


	//----- nvinfo : EIATTR_CBANK_PARAM_SIZE
	.align		4
.L_55:
        /*0050*/ 	.byte	0x03, 0x19
        /*0052*/ 	.short	0x0014


	//----- nvinfo : EIATTR_PARAM_CBANK
	.align		4
        /*0054*/ 	.byte	0x04, 0x0a
        /*0056*/ 	.short	(.L_57 - .L_56)
	.align		4
.L_56:
        /*0058*/ 	.word	index@(.nv.constant0._Z17reduceBlksKernel1PiS_i)
        /*005c*/ 	.short	0x0380
        /*005e*/ 	.short	0x0014


	//----- nvinfo : EIATTR_SW_WAR
	.align		4
.L_57:
        /*0060*/ 	.byte	0x04, 0x36
        /*0062*/ 	.short	(.L_59 - .L_58)
.L_58:
        /*0064*/ 	.word	0x00000008
.L_59:


//--------------------- .nv.callgraph             --------------------------
	.section	.nv.callgraph,"",@"SHT_CUDA_CALLGRAPH"
	.align	4
	.sectionentsize	8
	.align		4
        /*0000*/ 	.word	0x00000000
	.align		4
        /*0004*/ 	.word	0xffffffff
	.align		4
        /*0008*/ 	.word	0x00000000
	.align		4
        /*000c*/ 	.word	0xfffffffe
	.align		4
        /*0010*/ 	.word	0x00000000
	.align		4
        /*0014*/ 	.word	0xfffffffd
	.align		4
        /*0018*/ 	.word	0x00000000
	.align		4
        /*001c*/ 	.word	0xfffffffc


//--------------------- .text._Z17reduceBlksKernel3PiS_i --------------------------
	.section	.text._Z17reduceBlksKernel3PiS_i,"ax",@progbits
	.align	128
        .global         _Z17reduceBlksKernel3PiS_i
        .type           _Z17reduceBlksKernel3PiS_i,@function
        .size           _Z17reduceBlksKernel3PiS_i,(.L_x_3 - _Z17reduceBlksKernel3PiS_i)
        .other          _Z17reduceBlksKernel3PiS_i,@"STO_CUDA_ENTRY STV_DEFAULT"
_Z17reduceBlksKernel3PiS_i:
.text._Z17reduceBlksKernel3PiS_i:
[----:B------:R-:W-:Y:S01]  /*0000*/  LDC R1, c[0x0][0x37c] ;  /* 0x0000df00ff017b82 */ /* 0x000fe20000000800 */
[----:B------:R-:W-:Y:S05]  /*0010*/  EXIT ;  /* 0x000000000000794d */ /* 0x000fea0003800000 */
.L_x_0:
[----:B------:R-:W-:-:S00]  /*0020*/  BRA `(.L_x_0) ;  /* 0xfffffffc00fc7947 */ /* 0x000fc0000383ffff */
[----:B------:R-:W-:-:S00]  /*0030*/  NOP ;  /* 0x0000000000007918 */ /* 0x000fc00000000000 */
        /* <DEDUP_REMOVED lines=12> */
.L_x_3:


//--------------------- .text._Z17reduceBlksKernel2PiS_i --------------------------
	.section	.text._Z17reduceBlksKernel2PiS_i,"ax",@progbits
	.align	128
        .global         _Z17reduceBlksKernel2PiS_i
        .type           _Z17reduceBlksKernel2PiS_i,@function
        .size           _Z17reduceBlksKernel2PiS_i,(.L_x_4 - _Z17reduceBlksKernel2PiS_i)
        .other          _Z17reduceBlksKernel2PiS_i,@"STO_CUDA_ENTRY STV_DEFAULT"
_Z17reduceBlksKernel2PiS_i:
.text._Z17reduceBlksKernel2PiS_i:
[----:B------:R-:W-:Y:S01]  /*0000*/  LDC R1, c[0x0][0x37c] ;  /* 0x0000df00ff017b82 */ /* 0x000fe20000000800 */
[----:B------:R-:W-:Y:S05]  /*0010*/  EXIT ;  /* 0x000000000000794d */ /* 0x000fea0003800000 */
.L_x_1:
        /* <DEDUP_REMOVED lines=14> */
.L_x_4:


//--------------------- .text._Z17reduceBlksKernel1PiS_i --------------------------
	.section	.text._Z17reduceBlksKernel1PiS_i,"ax",@progbits
	.align	128
        .global         _Z17reduceBlksKernel1PiS_i
        .type           _Z17reduceBlksKernel1PiS_i,@function
        .size           _Z17reduceBlksKernel1PiS_i,(.L_x_5 - _Z17reduceBlksKernel1PiS_i)
        .other          _Z17reduceBlksKernel1PiS_i,@"STO_CUDA_ENTRY STV_DEFAULT"
_Z17reduceBlksKernel1PiS_i:
.text._Z17reduceBlksKernel1PiS_i:
[----:B------:R-:W-:Y:S01]  /*0000*/  LDC R1, c[0x0][0x37c] ;  /* 0x0000df00ff017b82 */ /* 0x000fe20000000800 */
[----:B------:R-:W-:Y:S05]  /*0010*/  EXIT ;  /* 0x000000000000794d */ /* 0x000fea0003800000 */
.L_x_2:
        /* <DEDUP_REMOVED lines=14> */
.L_x_5:


//--------------------- .nv.shared.reserved.0     --------------------------
	.section	.nv.shared.reserved.0,"aw",@nobits
	.weak		__nv_reservedSMEM_offset_0_alias
	.size		__nv_reservedSMEM_offset_0_alias, 0, 64
	.other		__nv_reservedSMEM_offset_0_alias,@"STO_CUDA_RESERVED_SHARED STV_DEFAULT"
__nv_reservedSMEM_offset_0_alias:
	.zero		0
	.zero		64


//--------------------- .nv.constant0._Z17reduceBlksKernel3PiS_i --------------------------
	.section	.nv.constant0._Z17reduceBlksKernel3PiS_i,"a",@progbits
	.sectionflags	@""
	.align	4
.nv.constant0._Z17reduceBlksKernel3PiS_i:
	.zero		916


//--------------------- .nv.constant0._Z17reduceBlksKernel2PiS_i --------------------------
	.section	.nv.constant0._Z17reduceBlksKernel2PiS_i,"a",@progbits
	.sectionflags	@""
	.align	4
.nv.constant0._Z17reduceBlksKernel2PiS_i:
	.zero		916


//--------------------- .nv.constant0._Z17reduceBlksKernel1PiS_i --------------------------
	.section	.nv.constant0._Z17reduceBlksKernel1PiS_i,"a",@progbits
	.sectionflags	@""
	.align	4
.nv.constant0._Z17reduceBlksKernel1PiS_i:
	.zero		916


//--------------------- SYMBOLS --------------------------

	.type		.nv.reservedSmem.offset0,@object
	.size		.nv.reservedSmem.offset0,0x4
